//
// Generated by NVIDIA NVVM Compiler
//
// Compiler Build ID: CL-36424714
// Cuda compilation tools, release 13.0, V13.0.88
// Based on NVVM 20.0.0
//

.version 9.0
.target sm_100
.address_size 64

	// .globl	_Z12mandelKernelffffiiPim

.visible .entry _Z12mandelKernelffffiiPim(
	.param .f32 _Z12mandelKernelffffiiPim_param_0,
	.param .f32 _Z12mandelKernelffffiiPim_param_1,
	.param .f32 _Z12mandelKernelffffiiPim_param_2,
	.param .f32 _Z12mandelKernelffffiiPim_param_3,
	.param .u32 _Z12mandelKernelffffiiPim_param_4,
	.param .u32 _Z12mandelKernelffffiiPim_param_5,
	.param .u64 .ptr .align 1 _Z12mandelKernelffffiiPim_param_6,
	.param .u64 _Z12mandelKernelffffiiPim_param_7
)
{
	.reg .pred 	%p<10>;
	.reg .b32 	%r<45>;
	.reg .b32 	%f<59>;
	.reg .b64 	%rd<8>;

	ld.param.f32 	%f30, [_Z12mandelKernelffffiiPim_param_0];
	ld.param.f32 	%f32, [_Z12mandelKernelffffiiPim_param_1];
	ld.param.f32 	%f31, [_Z12mandelKernelffffiiPim_param_2];
	ld.param.f32 	%f33, [_Z12mandelKernelffffiiPim_param_3];
	ld.param.u32 	%r18, [_Z12mandelKernelffffiiPim_param_5];
	ld.param.u64 	%rd1, [_Z12mandelKernelffffiiPim_param_6];
	ld.param.u64 	%rd2, [_Z12mandelKernelffffiiPim_param_7];
	mov.u32 	%r20, %ctaid.x;
	mov.u32 	%r21, %ntid.x;
	mov.u32 	%r22, %tid.x;
	mad.lo.s32 	%r23, %r20, %r21, %r22;
	shl.b32 	%r1, %r23, 2;
	mov.u32 	%r24, %ctaid.y;
	mov.u32 	%r25, %ntid.y;
	mov.u32 	%r26, %tid.y;
	mad.lo.s32 	%r2, %r24, %r25, %r26;
	cvt.rn.f32.u32 	%f34, %r2;
	fma.rn.f32 	%f1, %f33, %f34, %f32;
	setp.lt.s32 	%p1, %r18, 1;
	mov.b32 	%r41, 0;
	mov.u32 	%r38, %r41;
	mov.u32 	%r36, %r41;
	mov.u32 	%r44, %r41;
	@%p1 bra 	$L__BB0_13;
	cvt.rn.f32.s32 	%f35, %r1;
	fma.rn.f32 	%f2, %f31, %f35, %f30;
	mov.b32 	%r44, 0;
	mov.f32 	%f51, %f1;
	mov.f32 	%f52, %f2;
$L__BB0_2:
	mul.f32 	%f5, %f52, %f52;
	mul.f32 	%f6, %f51, %f51;
	add.f32 	%f36, %f5, %f6;
	setp.gt.f32 	%p2, %f36, 0f40800000;
	@%p2 bra 	$L__BB0_4;
	sub.f32 	%f37, %f5, %f6;
	add.f32 	%f38, %f52, %f52;
	add.f32 	%f52, %f2, %f37;
	fma.rn.f32 	%f51, %f38, %f51, %f1;
	add.s32 	%r44, %r44, 1;
	setp.lt.s32 	%p3, %r44, %r18;
	@%p3 bra 	$L__BB0_2;
$L__BB0_4:
	add.s32 	%r29, %r1, 1;
	cvt.rn.f32.s32 	%f39, %r29;
	fma.rn.f32 	%f29, %f31, %f39, %f30;
	mov.b32 	%r36, 0;
	mov.f32 	%f53, %f1;
	mov.f32 	%f54, %f29;
$L__BB0_5:
	mul.f32 	%f11, %f54, %f54;
	mul.f32 	%f12, %f53, %f53;
	add.f32 	%f40, %f11, %f12;
	setp.gt.f32 	%p4, %f40, 0f40800000;
	@%p4 bra 	$L__BB0_7;
	sub.f32 	%f41, %f11, %f12;
	add.f32 	%f42, %f54, %f54;
	add.f32 	%f54, %f29, %f41;
	fma.rn.f32 	%f53, %f42, %f53, %f1;
	add.s32 	%r36, %r36, 1;
	setp.lt.s32 	%p5, %r36, %r18;
	@%p5 bra 	$L__BB0_5;
$L__BB0_7:
	add.s32 	%r31, %r1, 2;
	cvt.rn.f32.s32 	%f43, %r31;
	fma.rn.f32 	%f15, %f31, %f43, %f30;
	mov.b32 	%r38, 0;
	mov.f32 	%f55, %f1;
	mov.f32 	%f56, %f15;
$L__BB0_8:
	mul.f32 	%f18, %f56, %f56;
	mul.f32 	%f19, %f55, %f55;
	add.f32 	%f44, %f18, %f19;
	setp.gt.f32 	%p6, %f44, 0f40800000;
	@%p6 bra 	$L__BB0_10;
	sub.f32 	%f45, %f18, %f19;
	add.f32 	%f46, %f56, %f56;
	add.f32 	%f56, %f15, %f45;
	fma.rn.f32 	%f55, %f46, %f55, %f1;
	add.s32 	%r38, %r38, 1;
	setp.lt.s32 	%p7, %r38, %r18;
	@%p7 bra 	$L__BB0_8;
$L__BB0_10:
	add.s32 	%r33, %r1, 3;
	cvt.rn.f32.s32 	%f47, %r33;
	fma.rn.f32 	%f22, %f31, %f47, %f30;
	mov.b32 	%r41, 0;
	mov.f32 	%f57, %f1;
	mov.f32 	%f58, %f22;
$L__BB0_11:
	mul.f32 	%f25, %f58, %f58;
	mul.f32 	%f26, %f57, %f57;
	add.f32 	%f48, %f25, %f26;
	setp.gt.f32 	%p8, %f48, 0f40800000;
	@%p8 bra 	$L__BB0_13;
	sub.f32 	%f49, %f25, %f26;
	add.f32 	%f50, %f58, %f58;
	add.f32 	%f58, %f22, %f49;
	fma.rn.f32 	%f57, %f50, %f57, %f1;
	add.s32 	%r41, %r41, 1;
	setp.lt.s32 	%p9, %r41, %r18;
	@%p9 bra 	$L__BB0_11;
$L__BB0_13:
	cvta.to.global.u64 	%rd3, %rd1;
	cvt.u64.u32 	%rd4, %r2;
	mad.lo.s64 	%rd5, %rd2, %rd4, %rd3;
	mul.wide.s32 	%rd6, %r1, 4;
	add.s64 	%rd7, %rd5, %rd6;
	st.global.v4.u32 	[%rd7], {%r44, %r36, %r38, %r41};
	ret;

}


// ===== COMPILED SASS (sm_100) =====

	.target	sm_100

	.elftype	@"ET_EXEC"


//--------------------- .note.nv.tkinfo           --------------------------
	.section	.note.nv.tkinfo,"",@"SHT_NOTE"
	.sectionflags	@"SHF_NOTE_NV_TKINFO"
	.tkinfo
        /*0018*/ 	.word	0x00000002
        /*0030*/ 	.string	""
        /*0030*/ 	.string	"ptxas"
        /*0030*/ 	.string	"Cuda compilation tools, release 13.0, V13.0.88"
        /*0030*/ 	.string	"Build cuda_13.0.r13.0/compiler.36424714_0"
        /*0030*/ 	.string	"-arch sm_100 -m 64 "



//--------------------- .note.nv.cuinfo           --------------------------
	.section	.note.nv.cuinfo,"",@"SHT_NOTE"
	.sectionflags	@"SHF_NOTE_NV_CUINFO"
        /*0018*/ 	.short	0x0002
        /*001a*/ 	.short	0x0064
        /*001c*/ 	.short	0x0082
	.zero		2


//--------------------- .nv.info                  --------------------------
	.section	.nv.info,"",@"SHT_CUDA_INFO"
	.align	4


	//----- nvinfo : EIATTR_REGCOUNT
	.align		4
        /*0000*/ 	.byte	0x04, 0x2f
        /*0002*/ 	.short	(.L_1 - .L_0)
	.align		4
.L_0:
        /*0004*/ 	.word	index@(_Z12mandelKernelffffiiPim)
        /*0008*/ 	.word	0x00000011


	//----- nvinfo : EIATTR_FRAME_SIZE
	.align		4
.L_1:
        /*000c*/ 	.byte	0x04, 0x11
        /*000e*/ 	.short	(.L_3 - .L_2)
	.align		4
.L_2:
        /*0010*/ 	.word	index@(_Z12mandelKernelffffiiPim)
        /*0014*/ 	.word	0x00000000


	//----- nvinfo : EIATTR_MIN_STACK_SIZE
	.align		4
.L_3:
        /*0018*/ 	.byte	0x04, 0x12
        /*001a*/ 	.short	(.L_5 - .L_4)
	.align		4
.L_4:
        /*001c*/ 	.word	index@(_Z12mandelKernelffffiiPim)
        /*0020*/ 	.word	0x00000000
.L_5:


//--------------------- .nv.compat                --------------------------
	.section	.nv.compat,"",@"SHT_CUDA_COMPAT_INFO"
	.align	4
        /*0000*/ 	.byte	0x02, 0x09, 0x00, 0x00, 0x02, 0x02, 0x01, 0x00, 0x02, 0x05, 0x05, 0x00, 0x03, 0x07, 0x01, 0x01
        /*0010*/ 	.byte	0x02, 0x03, 0x00, 0x00, 0x02, 0x06, 0x01, 0x00, 0x04, 0x0b, 0x08, 0x00, 0x01, 0x00, 0x00, 0x00
        /*0020*/ 	.byte	0x00, 0x00, 0x00, 0x00


//--------------------- .nv.info._Z12mandelKernelffffiiPim --------------------------
	.section	.nv.info._Z12mandelKernelffffiiPim,"",@"SHT_CUDA_INFO"
	.sectionflags	@""
	.align	4


	//----- nvinfo : EIATTR_CUDA_API_VERSION
	.align		4
        /*0000*/ 	.byte	0x04, 0x37
        /*0002*/ 	.short	(.L_7 - .L_6)
.L_6:
        /*0004*/ 	.word	0x00000082


	//----- nvinfo : EIATTR_KPARAM_INFO
	.align		4
.L_7:
        /*0008*/ 	.byte	0x04, 0x17
        /*000a*/ 	.short	(.L_9 - .L_8)
.L_8:
        /*000c*/ 	.word	0x00000000
        /*0010*/ 	.short	0x0007
        /*0012*/ 	.short	0x0020
        /*0014*/ 	.byte	0x00, 0xf0, 0x21, 0x00


	//----- nvinfo : EIATTR_KPARAM_INFO
	.align		4
.L_9:
        /*0018*/ 	.byte	0x04, 0x17
        /*001a*/ 	.short	(.L_11 - .L_10)
.L_10:
        /*001c*/ 	.word	0x00000000
        /*0020*/ 	.short	0x0006
        /*0022*/ 	.short	0x0018
        /*0024*/ 	.byte	0x00, 0xf5, 0x21, 0x00


	//----- nvinfo : EIATTR_KPARAM_INFO
	.align		4
.L_11:
        /*0028*/ 	.byte	0x04, 0x17
        /*002a*/ 	.short	(.L_13 - .L_12)
.L_12:
        /*002c*/ 	.word	0x00000000
        /*0030*/ 	.short	0x0005
        /*0032*/ 	.short	0x0014
        /*0034*/ 	.byte	0x00, 0xf0, 0x11, 0x00


	//----- nvinfo : EIATTR_KPARAM_INFO
	.align		4
.L_13:
        /*0038*/ 	.byte	0x04, 0x17
        /*003a*/ 	.short	(.L_15 - .L_14)
.L_14:
        /*003c*/ 	.word	0x00000000
        /*0040*/ 	.short	0x0004
        /*0042*/ 	.short	0x0010
        /*0044*/ 	.byte	0x00, 0xf0, 0x11, 0x00


	//----- nvinfo : EIATTR_KPARAM_INFO
	.align		4
.L_15:
        /*0048*/ 	.byte	0x04, 0x17
        /*004a*/ 	.short	(.L_17 - .L_16)
.L_16:
        /*004c*/ 	.word	0x00000000
        /*0050*/ 	.short	0x0003
        /*0052*/ 	.short	0x000c
        /*0054*/ 	.byte	0x00, 0xf0, 0x11, 0x00


	//----- nvinfo : EIATTR_KPARAM_INFO
	.align		4
.L_17:
        /*0058*/ 	.byte	0x04, 0x17
        /*005a*/ 	.short	(.L_19 - .L_18)
.L_18:
        /*005c*/ 	.word	0x00000000
        /*0060*/ 	.short	0x0002
        /*0062*/ 	.short	0x0008
        /*0064*/ 	.byte	0x00, 0xf0, 0x11, 0x00


	//----- nvinfo : EIATTR_KPARAM_INFO
	.align		4
.L_19:
        /*0068*/ 	.byte	0x04, 0x17
        /*006a*/ 	.short	(.L_21 - .L_20)
.L_20:
        /*006c*/ 	.word	0x00000000
        /*0070*/ 	.short	0x0001
        /*0072*/ 	.short	0x0004
        /*0074*/ 	.byte	0x00, 0xf0, 0x11, 0x00


	//----- nvinfo : EIATTR_KPARAM_INFO
	.align		4
.L_21:
        /*0078*/ 	.byte	0x04, 0x17
        /*007a*/ 	.short	(.L_23 - .L_22)
.L_22:
        /*007c*/ 	.word	0x00000000
        /*0080*/ 	.short	0x0000
        /*0082*/ 	.short	0x0000
        /*0084*/ 	.byte	0x00, 0xf0, 0x11, 0x00


	//----- nvinfo : EIATTR_SPARSE_MMA_MASK
	.align		4
.L_23:
        /*0088*/ 	.byte	0x03, 0x50
        /*008a*/ 	.short	0x0000


	//----- nvinfo : EIATTR_MAXREG_COUNT
	.align		4
        /*008c*/ 	.byte	0x03, 0x1b
        /*008e*/ 	.short	0x00ff


	//----- nvinfo : EIATTR_MERCURY_ISA_VERSION
	.align		4
        /*0090*/ 	.byte	0x03, 0x5f
        /*0092*/ 	.short	0x0101


	//----- nvinfo : EIATTR_VRC_CTA_INIT_COUNT
	.align		4
        /*0094*/ 	.byte	0x02, 0x4a
	.zero		1
	.zero		1


	//----- nvinfo : EIATTR_EXIT_INSTR_OFFSETS
	.align		4
        /*0098*/ 	.byte	0x04, 0x1c
        /*009a*/ 	.short	(.L_25 - .L_24)


	//   ....[0]....
.L_24:
        /*009c*/ 	.word	0x00000750


	//----- nvinfo : EIATTR_CRS_STACK_SIZE
	.align		4
.L_25:
        /*00a0*/ 	.byte	0x04, 0x1e
        /*00a2*/ 	.short	(.L_27 - .L_26)
.L_26:
        /*00a4*/ 	.word	0x00000000


	//----- nvinfo : EIATTR_CBANK_PARAM_SIZE
	.align		4
.L_27:
        /*00a8*/ 	.byte	0x03, 0x19
        /*00aa*/ 	.short	0x0028


	//----- nvinfo : EIATTR_PARAM_CBANK
	.align		4
        /*00ac*/ 	.byte	0x04, 0x0a
        /*00ae*/ 	.short	(.L_29 - .L_28)
	.align		4
.L_28:
        /*00b0*/ 	.word	index@(.nv.constant0._Z12mandelKernelffffiiPim)
        /*00b4*/ 	.short	0x0380
        /*00b6*/ 	.short	0x0028


	//----- nvinfo : EIATTR_SW_WAR
	.align		4
.L_29:
        /*00b8*/ 	.byte	0x04, 0x36
        /*00ba*/ 	.short	(.L_31 - .L_30)
.L_30:
        /*00bc*/ 	.word	0x00000008
.L_31:


//--------------------- .nv.callgraph             --------------------------
	.section	.nv.callgraph,"",@"SHT_CUDA_CALLGRAPH"
	.align	4
	.sectionentsize	8
	.align		4
        /*0000*/ 	.word	0x00000000
	.align		4
        /*0004*/ 	.word	0xffffffff
	.align		4
        /*0008*/ 	.word	0x00000000
	.align		4
        /*000c*/ 	.word	0xfffffffe
	.align		4
        /*0010*/ 	.word	0x00000000
	.align		4
        /*0014*/ 	.word	0xfffffffd
	.align		4
        /*0018*/ 	.word	0x00000000
	.align		4
        /*001c*/ 	.word	0xfffffffc


//--------------------- .text._Z12mandelKernelffffiiPim --------------------------
	.section	.text._Z12mandelKernelffffiiPim,"ax",@progbits
	.align	128
        .global         _Z12mandelKernelffffiiPim
        .type           _Z12mandelKernelffffiiPim,@function
        .size           _Z12mandelKernelffffiiPim,(.L_x_13 - _Z12mandelKernelffffiiPim)
        .other          _Z12mandelKernelffffiiPim,@"STO_CUDA_ENTRY STV_DEFAULT"
_Z12mandelKernelffffiiPim:
.text._Z12mandelKernelffffiiPim:
[----:B------:R-:W-:Y:S01]  /*0000*/  LDC R1, c[0x0][0x37c] ;  /* 0x0000df00ff017b82 */ /* 0x000fe20000000800 */
[----:B------:R-:W0:Y:S07]  /*0010*/  S2R R3, SR_TID.Y ;  /* 0x0000000000037919 */ /* 0x000e2e0000002200 */
[----:B------:R-:W1:Y:S01]  /*0020*/  LDC R2, c[0x0][0x360] ;  /* 0x0000d800ff027b82 */ /* 0x000e620000000800 */
[----:B------:R-:W2:Y:S01]  /*0030*/  LDCU UR8, c[0x0][0x394] ;  /* 0x00007280ff0877ac */ /* 0x000ea20008000800 */
[----:B------:R-:W-:Y:S01]  /*0040*/  CS2R R6, SRZ ;  /* 0x0000000000067805 */ /* 0x000fe2000001ff00 */
[----:B------:R-:W1:Y:S01]  /*0050*/  S2R R5, SR_TID.X ;  /* 0x0000000000057919 */ /* 0x000e620000002100 */
[----:B------:R-:W3:Y:S04]  /*0060*/  LDCU UR7, c[0x0][0x38c] ;  /* 0x00007180ff0777ac */ /* 0x000ee80008000800 */
[----:B------:R-:W0:Y:S08]  /*0070*/  S2UR UR4, SR_CTAID.Y ;  /* 0x00000000000479c3 */ /* 0x000e300000002600 */
[----:B------:R-:W0:Y:S01]  /*0080*/  LDC R0, c[0x0][0x364] ;  /* 0x0000d900ff007b82 */ /* 0x000e220000000800 */
[----:B--2---:R-:W-:-:S07]  /*0090*/  UISETP.GE.AND UP0, UPT, UR8, 0x1, UPT ;  /* 0x000000010800788c */ /* 0x004fce000bf06270 */
[----:B------:R-:W1:Y:S08]  /*00a0*/  S2UR UR6, SR_CTAID.X ;  /* 0x00000000000679c3 */ /* 0x000e700000002500 */
[----:B------:R-:W3:Y:S01]  /*00b0*/  LDC R4, c[0x0][0x384] ;  /* 0x0000e100ff047b82 */ /* 0x000ee20000000800 */
[----:B0-----:R-:W-:Y:S01]  /*00c0*/  IMAD R0, R0, UR4, R3 ;  /* 0x0000000400007c24 */ /* 0x001fe2000f8e0203 */
[----:B------:R-:W0:Y:S04]  /*00d0*/  LDCU.64 UR4, c[0x0][0x358] ;  /* 0x00006b00ff0477ac */ /* 0x000e280008000a00 */
[----:B------:R-:W-:Y:S01]  /*00e0*/  I2FP.F32.U32 R3, R0 ;  /* 0x0000000000037245 */ /* 0x000fe20000201000 */
[----:B-1----:R-:W-:-:S05]  /*00f0*/  IMAD R2, R2, UR6, R5 ;  /* 0x0000000602027c24 */ /* 0x002fca000f8e0205 */
[----:B------:R-:W-:Y:S01]  /*0100*/  SHF.L.U32 R2, R2, 0x2, RZ ;  /* 0x0000000202027819 */ /* 0x000fe200000006ff */
[----:B---3--:R-:W-:Y:S01]  /*0110*/  FFMA R3, R3, UR7, R4 ;  /* 0x0000000703037c23 */ /* 0x008fe20008000004 */
[----:B------:R-:W-:Y:S01]  /*0120*/  CS2R R4, SRZ ;  /* 0x0000000000047805 */ /* 0x000fe2000001ff00 */
[----:B0-----:R-:W-:Y:S06]  /*0130*/  BRA.U !UP0, `(.L_x_0) ;  /* 0x00000005086c7547 */ /* 0x001fec000b800000 */
[----:B------:R-:W0:Y:S01]  /*0140*/  LDC R5, c[0x0][0x380] ;  /* 0x0000e000ff057b82 */ /* 0x000e220000000800 */
[----:B------:R-:W0:Y:S01]  /*0150*/  LDCU UR6, c[0x0][0x388] ;  /* 0x00007100ff0677ac */ /* 0x000e220008000800 */
[----:B------:R-:W-:Y:S01]  /*0160*/  I2FP.F32.S32 R4, R2 ;  /* 0x0000000200047245 */ /* 0x000fe20000201400 */
[----:B------:R-:W-:Y:S01]  /*0170*/  BSSY.RECONVERGENT B0, `(.L_x_1) ;  /* 0x0000012000007945 */ /* 0x000fe20003800200 */
[----:B------:R-:W-:Y:S01]  /*0180*/  MOV R6, R3 ;  /* 0x0000000300067202 */ /* 0x000fe20000000f00 */
[----:B------:R-:W1:Y:S02]  /*0190*/  LDCU UR7, c[0x0][0x394] ;  /* 0x00007280ff0777ac */ /* 0x000e640008000800 */
[----:B0-----:R-:W-:Y:S01]  /*01a0*/  FFMA R5, R4, UR6, R5 ;  /* 0x0000000604057c23 */ /* 0x001fe20008000005 */
[----:B------:R-:W-:-:S04]  /*01b0*/  HFMA2 R4, -RZ, RZ, 0, 0 ;  /* 0x00000000ff047431 */ /* 0x000fc800000001ff */
[----:B-1----:R-:W-:-:S07]  /*01c0*/  MOV R7, R5 ;  /* 0x0000000500077202 */ /* 0x002fce0000000f00 */
.L_x_3:
[----:B------:R-:W-:Y:S01]  /*01d0*/  FMUL R8, R7, R7 ;  /* 0x0000000707087220 */ /* 0x000fe20000400000 */
[----:B------:R-:W-:-:S04]  /*01e0*/  FMUL R9, R6, R6 ;  /* 0x0000000606097220 */ /* 0x000fc80000400000 */
[----:B------:R-:W-:-:S05]  /*01f0*/  FADD R10, R8, R9 ;  /* 0x00000009080a7221 */ /* 0x000fca0000000000 */
[----:B------:R-:W-:-:S13]  /*0200*/  FSETP.GT.AND P0, PT, R10, 4, PT ;  /* 0x408000000a00780b */ /* 0x000fda0003f04000 */
[----:B------:R-:W-:Y:S05]  /*0210*/  @P0 BRA `(.L_x_2) ;  /* 0x00000000001c0947 */ /* 0x000fea0003800000 */
[----:B------:R-:W-:Y:S01]  /*0220*/  IADD3 R4, PT, PT, R4, 0x1, RZ ;  /* 0x0000000104047810 */ /* 0x000fe20007ffe0ff */
[----:B------:R-:W-:Y:S01]  /*0230*/  FADD R10, R7, R7 ;  /* 0x00000007070a7221 */ /* 0x000fe20000000000 */
[----:B------:R-:W-:Y:S02]  /*0240*/  FADD R8, R8, -R9 ;  /* 0x8000000908087221 */ /* 0x000fe40000000000 */
[----:B------:R-:W-:Y:S01]  /*0250*/  ISETP.GE.AND P0, PT, R4, UR7, PT ;  /* 0x0000000704007c0c */ /* 0x000fe2000bf06270 */
[----:B------:R-:W-:Y:S01]  /*0260*/  FFMA R6, R10, R6, R3 ;  /* 0x000000060a067223 */ /* 0x000fe20000000003 */
[----:B------:R-:W-:-:S11]  /*0270*/  FADD R7, R5, R8 ;  /* 0x0000000805077221 */ /* 0x000fd60000000000 */
[----:B------:R-:W-:Y:S05]  /*0280*/  @!P0 BRA `(.L_x_3) ;  /* 0xfffffffc00d08947 */ /* 0x000fea000383ffff */
.L_x_2:
[----:B------:R-:W-:Y:S05]  /*0290*/  BSYNC.RECONVERGENT B0 ;  /* 0x0000000000007941 */ /* 0x000fea0003800200 */
.L_x_1:
[----:B------:R-:W0:Y:S01]  /*02a0*/  LDC R6, c[0x0][0x380] ;  /* 0x0000e000ff067b82 */ /* 0x000e220000000800 */
[----:B------:R-:W0:Y:S01]  /*02b0*/  LDCU UR6, c[0x0][0x388] ;  /* 0x00007100ff0677ac */ /* 0x000e220008000800 */
[----:B------:R-:W-:Y:S01]  /*02c0*/  IADD3 R5, PT, PT, R2, 0x1, RZ ;  /* 0x0000000102057810 */ /* 0x000fe20007ffe0ff */
[----:B------:R-:W-:Y:S01]  /*02d0*/  BSSY.RECONVERGENT B0, `(.L_x_4) ;  /* 0x0000013000007945 */ /* 0x000fe20003800200 */
[----:B------:R-:W-:Y:S01]  /*02e0*/  MOV R8, R3 ;  /* 0x0000000300087202 */ /* 0x000fe20000000f00 */
[----:B------:R-:W1:Y:S01]  /*02f0*/  LDCU UR7, c[0x0][0x394] ;  /* 0x00007280ff0777ac */ /* 0x000e620008000800 */
[----:B------:R-:W-:-:S05]  /*0300*/  I2FP.F32.S32 R5, R5 ;  /* 0x0000000500057245 */ /* 0x000fca0000201400 */
[----:B0-----:R-:W-:Y:S01]  /*0310*/  FFMA R6, R5, UR6, R6 ;  /* 0x0000000605067c23 */ /* 0x001fe20008000006 */
[----:B------:R-:W-:-:S04]  /*0320*/  HFMA2 R5, -RZ, RZ, 0, 0 ;  /* 0x00000000ff057431 */ /* 0x000fc800000001ff */
[----:B-1----:R-:W-:-:S07]  /*0330*/  MOV R7, R6 ;  /* 0x0000000600077202 */ /* 0x002fce0000000f00 */
.L_x_6:
        /* <DEDUP_REMOVED lines=12> */
.L_x_5:
[----:B------:R-:W-:Y:S05]  /*0400*/  BSYNC.RECONVERGENT B0 ;  /* 0x0000000000007941 */ /* 0x000fea0003800200 */
.L_x_4:
        /* <DEDUP_REMOVED lines=10> */
.L_x_9:
        /* <DEDUP_REMOVED lines=12> */
.L_x_8:
[----:B------:R-:W-:Y:S05]  /*0570*/  BSYNC.RECONVERGENT B0 ;  /* 0x0000000000007941 */ /* 0x000fea0003800200 */
.L_x_7:
        /* <DEDUP_REMOVED lines=10> */
.L_x_11:
        /* <DEDUP_REMOVED lines=12> */
.L_x_10:
[----:B------:R-:W-:Y:S05]  /*06e0*/  BSYNC.RECONVERGENT B0 ;  /* 0x0000000000007941 */ /* 0x000fea0003800200 */
.L_x_0:
[----:B------:R-:W0:Y:S01]  /*06f0*/  LDC.64 R8, c[0x0][0x398] ;  /* 0x0000e600ff087b82 */ /* 0x000e220000000a00 */
[----:B------:R-:W0:Y:S02]  /*0700*/  LDCU.64 UR6, c[0x0][0x3a0] ;  /* 0x00007400ff0677ac */ /* 0x000e240008000a00 */
[----:B0-----:R-:W-:-:S04]  /*0710*/  IMAD.WIDE.U32 R8, R0, UR6, R8 ;  /* 0x0000000600087c25 */ /* 0x001fc8000f8e0008 */
[----:B------:R-:W-:Y:S02]  /*0720*/  IMAD R9, R0, UR7, R9 ;  /* 0x0000000700097c24 */ /* 0x000fe4000f8e0209 */
[----:B------:R-:W-:-:S05]  /*0730*/  IMAD.WIDE R2, R2, 0x4, R8 ;  /* 0x0000000402027825 */ /* 0x000fca00078e0208 */
[----:B------:R-:W-:Y:S01]  /*0740*/  STG.E.128 desc[UR4][R2.64], R4 ;  /* 0x0000000402007986 */ /* 0x000fe2000c101d04 */
[----:B------:R-:W-:Y:S05]  /*0750*/  EXIT ;  /* 0x000000000000794d */ /* 0x000fea0003800000 */
.L_x_12:
[----:B------:R-:W-:-:S00]  /*0760*/  BRA `(.L_x_12) ;  /* 0xfffffffc00fc7947 */ /* 0x000fc0000383ffff */
[----:B------:R-:W-:-:S00]  /*0770*/  NOP ;  /* 0x0000000000007918 */ /* 0x000fc00000000000 */
        /* <DEDUP_REMOVED lines=8> */
.L_x_13:


//--------------------- .nv.shared.reserved.0     --------------------------
	.section	.nv.shared.reserved.0,"aw",@nobits
	.weak		__nv_reservedSMEM_offset_0_alias
	.size		__nv_reservedSMEM_offset_0_alias, 0, 64
	.other		__nv_reservedSMEM_offset_0_alias,@"STO_CUDA_RESERVED_SHARED STV_DEFAULT"
__nv_reservedSMEM_offset_0_alias:
	.zero		0
	.zero		64


//--------------------- .nv.constant0._Z12mandelKernelffffiiPim --------------------------
	.section	.nv.constant0._Z12mandelKernelffffiiPim,"a",@progbits
	.sectionflags	@""
	.align	4
.nv.constant0._Z12mandelKernelffffiiPim:
	.zero		936


//--------------------- SYMBOLS --------------------------

	.type		.nv.reservedSmem.offset0,@object
	.size		.nv.reservedSmem.offset0,0x4
